//
// Generated by NVIDIA NVVM Compiler
//
// Compiler Build ID: CL-36424714
// Cuda compilation tools, release 13.0, V13.0.88
// Based on NVVM 20.0.0
//

.version 9.0
.target sm_100
.address_size 64

	// .globl	_Z11axpy_kernelfPfS_

.visible .entry _Z11axpy_kernelfPfS_(
	.param .f32 _Z11axpy_kernelfPfS__param_0,
	.param .u64 .ptr .align 1 _Z11axpy_kernelfPfS__param_1,
	.param .u64 .ptr .align 1 _Z11axpy_kernelfPfS__param_2
)
{
	.reg .b32 	%r<2>;
	.reg .b32 	%f<4>;
	.reg .b64 	%rd<8>;

	ld.param.f32 	%f1, [_Z11axpy_kernelfPfS__param_0];
	ld.param.u64 	%rd1, [_Z11axpy_kernelfPfS__param_1];
	ld.param.u64 	%rd2, [_Z11axpy_kernelfPfS__param_2];
	cvta.to.global.u64 	%rd3, %rd2;
	cvta.to.global.u64 	%rd4, %rd1;
	mov.u32 	%r1, %tid.x;
	mul.wide.u32 	%rd5, %r1, 4;
	add.s64 	%rd6, %rd4, %rd5;
	ld.global.f32 	%f2, [%rd6];
	mul.f32 	%f3, %f1, %f2;
	add.s64 	%rd7, %rd3, %rd5;
	st.global.f32 	[%rd7], %f3;
	ret;

}


// ===== COMPILED SASS (sm_100) =====

	.target	sm_100

	.elftype	@"ET_EXEC"


//--------------------- .note.nv.tkinfo           --------------------------
	.section	.note.nv.tkinfo,"",@"SHT_NOTE"
	.sectionflags	@"SHF_NOTE_NV_TKINFO"
	.tkinfo
        /*0018*/ 	.word	0x00000002
        /*0030*/ 	.string	""
        /*0030*/ 	.string	"ptxas"
        /*0030*/ 	.string	"Cuda compilation tools, release 13.0, V13.0.88"
        /*0030*/ 	.string	"Build cuda_13.0.r13.0/compiler.36424714_0"
        /*0030*/ 	.string	"-arch sm_100 -m 64 "



//--------------------- .note.nv.cuinfo           --------------------------
	.section	.note.nv.cuinfo,"",@"SHT_NOTE"
	.sectionflags	@"SHF_NOTE_NV_CUINFO"
        /*0018*/ 	.short	0x0002
        /*001a*/ 	.short	0x0064
        /*001c*/ 	.short	0x0082
	.zero		2


//--------------------- .nv.info                  --------------------------
	.section	.nv.info,"",@"SHT_CUDA_INFO"
	.align	4


	//----- nvinfo : EIATTR_REGCOUNT
	.align		4
        /*0000*/ 	.byte	0x04, 0x2f
        /*0002*/ 	.short	(.L_1 - .L_0)
	.align		4
.L_0:
        /*0004*/ 	.word	index@(_Z11axpy_kernelfPfS_)
        /*0008*/ 	.word	0x0000000a


	//----- nvinfo : EIATTR_FRAME_SIZE
	.align		4
.L_1:
        /*000c*/ 	.byte	0x04, 0x11
        /*000e*/ 	.short	(.L_3 - .L_2)
	.align		4
.L_2:
        /*0010*/ 	.word	index@(_Z11axpy_kernelfPfS_)
        /*0014*/ 	.word	0x00000000


	//----- nvinfo : EIATTR_MIN_STACK_SIZE
	.align		4
.L_3:
        /*0018*/ 	.byte	0x04, 0x12
        /*001a*/ 	.short	(.L_5 - .L_4)
	.align		4
.L_4:
        /*001c*/ 	.word	index@(_Z11axpy_kernelfPfS_)
        /*0020*/ 	.word	0x00000000
.L_5:


//--------------------- .nv.compat                --------------------------
	.section	.nv.compat,"",@"SHT_CUDA_COMPAT_INFO"
	.align	4
        /*0000*/ 	.byte	0x02, 0x09, 0x00, 0x00, 0x02, 0x02, 0x01, 0x00, 0x02, 0x05, 0x05, 0x00, 0x03, 0x07, 0x01, 0x01
        /*0010*/ 	.byte	0x02, 0x03, 0x00, 0x00, 0x02, 0x06, 0x01, 0x00, 0x04, 0x0b, 0x08, 0x00, 0x09, 0x00, 0x00, 0x00
        /*0020*/ 	.byte	0x00, 0x00, 0x00, 0x00


//--------------------- .nv.info._Z11axpy_kernelfPfS_ --------------------------
	.section	.nv.info._Z11axpy_kernelfPfS_,"",@"SHT_CUDA_INFO"
	.sectionflags	@""
	.align	4


	//----- nvinfo : EIATTR_CUDA_API_VERSION
	.align		4
        /*0000*/ 	.byte	0x04, 0x37
        /*0002*/ 	.short	(.L_7 - .L_6)
.L_6:
        /*0004*/ 	.word	0x00000082


	//----- nvinfo : EIATTR_KPARAM_INFO
	.align		4
.L_7:
        /*0008*/ 	.byte	0x04, 0x17
        /*000a*/ 	.short	(.L_9 - .L_8)
.L_8:
        /*000c*/ 	.word	0x00000000
        /*0010*/ 	.short	0x0002
        /*0012*/ 	.short	0x0010
        /*0014*/ 	.byte	0x00, 0xf5, 0x21, 0x00


	//----- nvinfo : EIATTR_KPARAM_INFO
	.align		4
.L_9:
        /*0018*/ 	.byte	0x04, 0x17
        /*001a*/ 	.short	(.L_11 - .L_10)
.L_10:
        /*001c*/ 	.word	0x00000000
        /*0020*/ 	.short	0x0001
        /*0022*/ 	.short	0x0008
        /*0024*/ 	.byte	0x00, 0xf5, 0x21, 0x00


	//----- nvinfo : EIATTR_KPARAM_INFO
	.align		4
.L_11:
        /*0028*/ 	.byte	0x04, 0x17
        /*002a*/ 	.short	(.L_13 - .L_12)
.L_12:
        /*002c*/ 	.word	0x00000000
        /*0030*/ 	.short	0x0000
        /*0032*/ 	.short	0x0000
        /*0034*/ 	.byte	0x00, 0xf0, 0x11, 0x00


	//----- nvinfo : EIATTR_SPARSE_MMA_MASK
	.align		4
.L_13:
        /*0038*/ 	.byte	0x03, 0x50
        /*003a*/ 	.short	0x0000


	//----- nvinfo : EIATTR_MAXREG_COUNT
	.align		4
        /*003c*/ 	.byte	0x03, 0x1b
        /*003e*/ 	.short	0x00ff


	//----- nvinfo : EIATTR_MERCURY_ISA_VERSION
	.align		4
        /*0040*/ 	.byte	0x03, 0x5f
        /*0042*/ 	.short	0x0101


	//----- nvinfo : EIATTR_VRC_CTA_INIT_COUNT
	.align		4
        /*0044*/ 	.byte	0x02, 0x4a
	.zero		1
	.zero		1


	//----- nvinfo : EIATTR_EXIT_INSTR_OFFSETS
	.align		4
        /*0048*/ 	.byte	0x04, 0x1c
        /*004a*/ 	.short	(.L_15 - .L_14)


	//   ....[0]....
.L_14:
        /*004c*/ 	.word	0x000000b0


	//----- nvinfo : EIATTR_CBANK_PARAM_SIZE
	.align		4
.L_15:
        /*0050*/ 	.byte	0x03, 0x19
        /*0052*/ 	.short	0x0018


	//----- nvinfo : EIATTR_PARAM_CBANK
	.align		4
        /*0054*/ 	.byte	0x04, 0x0a
        /*0056*/ 	.short	(.L_17 - .L_16)
	.align		4
.L_16:
        /*0058*/ 	.word	index@(.nv.constant0._Z11axpy_kernelfPfS_)
        /*005c*/ 	.short	0x0380
        /*005e*/ 	.short	0x0018


	//----- nvinfo : EIATTR_SW_WAR
	.align		4
.L_17:
        /*0060*/ 	.byte	0x04, 0x36
        /*0062*/ 	.short	(.L_19 - .L_18)
.L_18:
        /*0064*/ 	.word	0x00000008
.L_19:


//--------------------- .nv.callgraph             --------------------------
	.section	.nv.callgraph,"",@"SHT_CUDA_CALLGRAPH"
	.align	4
	.sectionentsize	8
	.align		4
        /*0000*/ 	.word	0x00000000
	.align		4
        /*0004*/ 	.word	0xffffffff
	.align		4
        /*0008*/ 	.word	0x00000000
	.align		4
        /*000c*/ 	.word	0xfffffffe
	.align		4
        /*0010*/ 	.word	0x00000000
	.align		4
        /*0014*/ 	.word	0xfffffffd
	.align		4
        /*0018*/ 	.word	0x00000000
	.align		4
        /*001c*/ 	.word	0xfffffffc


//--------------------- .text._Z11axpy_kernelfPfS_ --------------------------
	.section	.text._Z11axpy_kernelfPfS_,"ax",@progbits
	.align	128
        .global         _Z11axpy_kernelfPfS_
        .type           _Z11axpy_kernelfPfS_,@function
        .size           _Z11axpy_kernelfPfS_,(.L_x_1 - _Z11axpy_kernelfPfS_)
        .other          _Z11axpy_kernelfPfS_,@"STO_CUDA_ENTRY STV_DEFAULT"
_Z11axpy_kernelfPfS_:
.text._Z11axpy_kernelfPfS_:
[----:B------:R-:W-:Y:S01]  /*0000*/  LDC R1, c[0x0][0x37c] ;  /* 0x0000df00ff017b82 */ /* 0x000fe20000000800 */
[----:B------:R-:W0:Y:S07]  /*0010*/  S2R R7, SR_TID.X ;  /* 0x0000000000077919 */ /* 0x000e2e0000002100 */
[----:B------:R-:W0:Y:S01]  /*0020*/  LDC.64 R2, c[0x0][0x388] ;  /* 0x0000e200ff027b82 */ /* 0x000e220000000a00 */
[----:B------:R-:W1:Y:S01]  /*0030*/  LDCU.64 UR4, c[0x0][0x358] ;  /* 0x00006b00ff0477ac */ /* 0x000e620008000a00 */
[----:B------:R-:W2:Y:S06]  /*0040*/  LDCU UR6, c[0x0][0x380] ;  /* 0x00007000ff0677ac */ /* 0x000eac0008000800 */
[----:B------:R-:W3:Y:S01]  /*0050*/  LDC.64 R4, c[0x0][0x390] ;  /* 0x0000e400ff047b82 */ /* 0x000ee20000000a00 */
[----:B0-----:R-:W-:-:S06]  /*0060*/  IMAD.WIDE.U32 R2, R7, 0x4, R2 ;  /* 0x0000000407027825 */ /* 0x001fcc00078e0002 */
[----:B-1----:R-:W2:Y:S01]  /*0070*/  LDG.E R2, desc[UR4][R2.64] ;  /* 0x0000000402027981 */ /* 0x002ea2000c1e1900 */
[----:B---3--:R-:W-:-:S04]  /*0080*/  IMAD.WIDE.U32 R4, R7, 0x4, R4 ;  /* 0x0000000407047825 */ /* 0x008fc800078e0004 */
[----:B--2---:R-:W-:-:S05]  /*0090*/  FMUL R7, R2, UR6 ;  /* 0x0000000602077c20 */ /* 0x004fca0008400000 */
[----:B------:R-:W-:Y:S01]  /*00a0*/  STG.E desc[UR4][R4.64], R7 ;  /* 0x0000000704007986 */ /* 0x000fe2000c101904 */
[----:B------:R-:W-:Y:S05]  /*00b0*/  EXIT ;  /* 0x000000000000794d */ /* 0x000fea0003800000 */
.L_x_0:
[----:B------:R-:W-:-:S00]  /*00c0*/  BRA `(.L_x_0) ;  /* 0xfffffffc00fc7947 */ /* 0x000fc0000383ffff */
[----:B------:R-:W-:-:S00]  /*00d0*/  NOP ;  /* 0x0000000000007918 */ /* 0x000fc00000000000 */
        /* <DEDUP_REMOVED lines=10> */
.L_x_1:


//--------------------- .nv.shared.reserved.0     --------------------------
	.section	.nv.shared.reserved.0,"aw",@nobits
	.weak		__nv_reservedSMEM_offset_0_alias
	.size		__nv_reservedSMEM_offset_0_alias, 0, 64
	.other		__nv_reservedSMEM_offset_0_alias,@"STO_CUDA_RESERVED_SHARED STV_DEFAULT"
__nv_reservedSMEM_offset_0_alias:
	.zero		0
	.zero		64


//--------------------- .nv.constant0._Z11axpy_kernelfPfS_ --------------------------
	.section	.nv.constant0._Z11axpy_kernelfPfS_,"a",@progbits
	.sectionflags	@""
	.align	4
.nv.constant0._Z11axpy_kernelfPfS_:
	.zero		920


//--------------------- SYMBOLS --------------------------

	.type		.nv.reservedSmem.offset0,@object
	.size		.nv.reservedSmem.offset0,0x4
